	.headerflags	@"EF_CUDA_TEXMODE_UNIFIED EF_CUDA_64BIT_ADDRESS EF_CUDA_ACCELERATORS EF_CUDA_SM90 EF_CUDA_VIRTUAL_SM(EF_CUDA_SM90)"
	.elftype	@"ET_EXEC"


//--------------------- .nv.info                  --------------------------
	.section	.nv.info,"",@"SHT_CUDA_INFO"
	.align	4


	//----- nvinfo : EIATTR_REGCOUNT
	.align		4
        /*0000*/ 	.byte	0x04, 0x2f
        /*0002*/ 	.short	(.L_3 - .L_2)
	.align		4
.L_2:
        /*0004*/ 	.word	index@(triton_poi_fused_sin_0)
        /*0008*/ 	.word	0x00000011


	//----- nvinfo : EIATTR_MIN_STACK_SIZE
	.align		4
.L_3:
        /*000c*/ 	.byte	0x04, 0x12
        /*000e*/ 	.short	(.L_5 - .L_4)
	.align		4
.L_4:
        /*0010*/ 	.word	index@(triton_poi_fused_sin_0)
        /*0014*/ 	.word	0x00000020


	//----- nvinfo : EIATTR_FRAME_SIZE
	.align		4
.L_5:
        /*0018*/ 	.byte	0x04, 0x11
        /*001a*/ 	.short	(.L_7 - .L_6)
	.align		4
.L_6:
        /*001c*/ 	.word	index@(triton_poi_fused_sin_0)
        /*0020*/ 	.word	0x00000020


	//----- nvinfo : EIATTR_MIN_STACK_SIZE
	.align		4
.L_7:
        /*0024*/ 	.byte	0x04, 0x12
        /*0026*/ 	.short	(.L_9 - .L_8)
	.align		4
.L_8:
        /*0028*/ 	.word	index@(triton_poi_fused_sin_0)
        /*002c*/ 	.word	0x00000020
.L_9:


//--------------------- .nv.info.triton_poi_fused_sin_0 --------------------------
	.section	.nv.info.triton_poi_fused_sin_0,"",@"SHT_CUDA_INFO"
	.sectionflags	@""
	.align	4


	//----- nvinfo : EIATTR_CUDA_API_VERSION
	.align		4
        /*0000*/ 	.byte	0x04, 0x37
        /*0002*/ 	.short	(.L_11 - .L_10)
.L_10:
        /*0004*/ 	.word	0x0000007c


	//----- nvinfo : EIATTR_KPARAM_INFO
	.align		4
.L_11:
        /*0008*/ 	.byte	0x04, 0x17
        /*000a*/ 	.short	(.L_13 - .L_12)
.L_12:
        /*000c*/ 	.word	0x00000000
        /*0010*/ 	.short	0x0002
        /*0012*/ 	.short	0x0010
        /*0014*/ 	.byte	0x00, 0xf0, 0x11, 0x00


	//----- nvinfo : EIATTR_KPARAM_INFO
	.align		4
.L_13:
        /*0018*/ 	.byte	0x04, 0x17
        /*001a*/ 	.short	(.L_15 - .L_14)
.L_14:
        /*001c*/ 	.word	0x00000000
        /*0020*/ 	.short	0x0001
        /*0022*/ 	.short	0x0008
        /*0024*/ 	.byte	0x00, 0xf4, 0x21, 0x00


	//----- nvinfo : EIATTR_KPARAM_INFO
	.align		4
.L_15:
        /*0028*/ 	.byte	0x04, 0x17
        /*002a*/ 	.short	(.L_17 - .L_16)
.L_16:
        /*002c*/ 	.word	0x00000000
        /*0030*/ 	.short	0x0000
        /*0032*/ 	.short	0x0000
        /*0034*/ 	.byte	0x00, 0xf4, 0x21, 0x00


	//----- nvinfo : EIATTR_SPARSE_MMA_MASK
	.align		4
.L_17:
        /*0038*/ 	.byte	0x03, 0x50
        /*003a*/ 	.short	0x0000


	//----- nvinfo : EIATTR_MAXREG_COUNT
	.align		4
        /*003c*/ 	.byte	0x03, 0x1b
        /*003e*/ 	.short	0x00ff


	//----- nvinfo : EIATTR_EXIT_INSTR_OFFSETS
	.align		4
        /*0040*/ 	.byte	0x04, 0x1c
        /*0042*/ 	.short	(.L_19 - .L_18)


	//   ....[0]....
.L_18:
        /*0044*/ 	.word	0x00000c40


	//   ....[1]....
        /*0048*/ 	.word	0x00000c60


	//----- nvinfo : EIATTR_REQNTID
	.align		4
.L_19:
        /*004c*/ 	.byte	0x04, 0x10
        /*004e*/ 	.short	(.L_21 - .L_20)
.L_20:
        /*0050*/ 	.word	0x00000080
        /*0054*/ 	.word	0x00000001
        /*0058*/ 	.word	0x00000001


	//----- nvinfo : EIATTR_CRS_STACK_SIZE
	.align		4
.L_21:
        /*005c*/ 	.byte	0x04, 0x1e
        /*005e*/ 	.short	(.L_23 - .L_22)
.L_22:
        /*0060*/ 	.word	0x00000000


	//----- nvinfo : EIATTR_CBANK_PARAM_SIZE
	.align		4
.L_23:
        /*0064*/ 	.byte	0x03, 0x19
        /*0066*/ 	.short	0x0014


	//----- nvinfo : EIATTR_PARAM_CBANK
	.align		4
        /*0068*/ 	.byte	0x04, 0x0a
        /*006a*/ 	.short	(.L_25 - .L_24)
	.align		4
.L_24:
        /*006c*/ 	.word	index@(.nv.constant0.triton_poi_fused_sin_0)
        /*0070*/ 	.short	0x0210
        /*0072*/ 	.short	0x0014


	//----- nvinfo : EIATTR_SW_WAR
	.align		4
.L_25:
        /*0074*/ 	.byte	0x04, 0x36
        /*0076*/ 	.short	(.L_27 - .L_26)
.L_26:
        /*0078*/ 	.word	0x00000008
.L_27:


//--------------------- .nv.callgraph             --------------------------
	.section	.nv.callgraph,"",@"SHT_CUDA_CALLGRAPH"
	.align	4
	.sectionentsize	8
	.align		4
        /*0000*/ 	.word	0x00000000
	.align		4
        /*0004*/ 	.word	0xffffffff
	.align		4
        /*0008*/ 	.word	0x00000000
	.align		4
        /*000c*/ 	.word	0xfffffffe
	.align		4
        /*0010*/ 	.word	0x00000000
	.align		4
        /*0014*/ 	.word	0xfffffffd
	.align		4
        /*0018*/ 	.word	0x00000000
	.align		4
        /*001c*/ 	.word	0xfffffffc


//--------------------- .nv.constant4             --------------------------
	.section	.nv.constant4,"a",@progbits
	.align	8
	.align		8
.nv.constant4:
        /*0000*/ 	.dword	_$_str
	.align		8
        /*0008*/ 	.dword	__cudart_i2opi_f


//--------------------- .text.triton_poi_fused_sin_0 --------------------------
	.section	.text.triton_poi_fused_sin_0,"ax",@progbits
	.align	128
        .global         triton_poi_fused_sin_0
        .type           triton_poi_fused_sin_0,@function
        .size           triton_poi_fused_sin_0,(.L_x_9 - triton_poi_fused_sin_0)
        .other          triton_poi_fused_sin_0,@"STO_CUDA_ENTRY STV_DEFAULT"
triton_poi_fused_sin_0:
.text.triton_poi_fused_sin_0:
[----:B------:R-:W0:Y:S01]  /*0000*/  LDC R1, c[0x0][0x28] ;  /* 0x00000a00ff017b82 */ /* 0x000e220000000800 */
[----:B------:R-:W1:Y:S01]  /*0010*/  S2R R0, SR_TID.X ;  /* 0x0000000000007919 */ /* 0x000e620000002100 */
[----:B------:R-:W-:Y:S01]  /*0020*/  ULDC.64 UR4, c[0x0][0x208] ;  /* 0x0000820000047ab9 */ /* 0x000fe20000000a00 */
[----:B------:R-:W-:Y:S01]  /*0030*/  BSSY B0, `(.L_x_0) ;  /* 0x000000c000007945 */ /* 0x000fe20003800000 */
[----:B0-----:R-:W-:Y:S01]  /*0040*/  VIADD R1, R1, 0xffffffe0 ;  /* 0xffffffe001017836 */ /* 0x001fe20000000000 */
[----:B------:R-:W0:Y:S01]  /*0050*/  S2R R3, SR_CTAID.X ;  /* 0x0000000000037919 */ /* 0x000e220000002500 */
[----:B------:R-:W-:Y:S01]  /*0060*/  CS2R R8, SRZ ;  /* 0x0000000000087805 */ /* 0x000fe2000001ff00 */
[----:B-1----:R-:W-:-:S05]  /*0070*/  IMAD.SHL.U32 R0, R0, 0x2, RZ ;  /* 0x0000000200007824 */ /* 0x002fca00078e00ff */
[----:B------:R-:W-:-:S05]  /*0080*/  LOP3.LUT R0, R0, 0xfe, RZ, 0xc0, !PT ;  /* 0x000000fe00007812 */ /* 0x000fca00078ec0ff */
[----:B0-----:R-:W-:-:S05]  /*0090*/  IMAD R10, R3, 0x100, R0 ;  /* 0x00000100030a7824 */ /* 0x001fca00078e0200 */
[----:B------:R-:W-:-:S13]  /*00a0*/  ISETP.GE.AND P1, PT, R10, 0x400, PT ;  /* 0x000004000a00780c */ /* 0x000fda0003f26270 */
[----:B------:R-:W-:Y:S05]  /*00b0*/  @P1 BRA `(.L_x_1) ;  /* 0x00000000000c1947 */ /* 0x000fea0003800000 */
[----:B------:R-:W0:Y:S02]  /*00c0*/  LDC.64 R8, c[0x0][0x210] ;  /* 0x00008400ff087b82 */ /* 0x000e240000000a00 */
[----:B0-----:R-:W-:-:S06]  /*00d0*/  IMAD.WIDE R8, R10, 0x4, R8 ;  /* 0x000000040a087825 */ /* 0x001fcc00078e0208 */
[----:B------:R-:W5:Y:S02]  /*00e0*/  LDG.E.64 R8, desc[UR4][R8.64] ;  /* 0x0000000408087981 */ /* 0x000f64000c1e1b00 */
.L_x_1:
[----:B------:R-:W-:Y:S05]  /*00f0*/  BSYNC B0 ;  /* 0x0000000000007941 */ /* 0x000fea0003800000 */
.L_x_0:
[C---:B-----5:R-:W-:Y:S01]  /*0100*/  FMUL R0, R8.reuse, 0.63661974668502807617 ;  /* 0x3f22f98308007820 */ /* 0x060fe20000400000 */
[----:B------:R-:W-:Y:S01]  /*0110*/  FADD.FTZ R4, |R8|, -RZ ;  /* 0x800000ff08047221 */ /* 0x000fe20000010200 */
[----:B------:R-:W-:Y:S04]  /*0120*/  BSSY B0, `(.L_x_2) ;  /* 0x0000044000007945 */ /* 0x000fe80003800000 */
[----:B------:R-:W0:Y:S01]  /*0130*/  F2I.FTZ.NTZ R0, R0 ;  /* 0x0000000000007305 */ /* 0x000e220000213100 */
[----:B------:R-:W-:Y:S02]  /*0140*/  FSETP.GE.AND P0, PT, R4, 105615, PT ;  /* 0x47ce47800400780b */ /* 0x000fe40003f06000 */
[----:B0-----:R-:W-:-:S05]  /*0150*/  I2FP.F32.S32 R3, R0 ;  /* 0x0000000000037245 */ /* 0x001fca0000201400 */
[----:B------:R-:W-:-:S04]  /*0160*/  FFMA.FTZ R2, R3, -1.5707962512969970703, R8 ;  /* 0xbfc90fda03027823 */ /* 0x000fc80000010008 */
[----:B------:R-:W-:-:S04]  /*0170*/  FFMA.FTZ R2, R3, -7.5497894158615963534e-08, R2 ;  /* 0xb3a2216803027823 */ /* 0x000fc80000010002 */
[----:B------:R-:W-:Y:S01]  /*0180*/  FFMA.FTZ R2, R3, -5.3903029534742383927e-15, R2 ;  /* 0xa7c234c503027823 */ /* 0x000fe20000010002 */
[----:B------:R-:W-:Y:S06]  /*0190*/  @!P0 BRA `(.L_x_3) ;  /* 0x0000000000f08947 */ /* 0x000fec0003800000 */
[----:B------:R-:W-:-:S13]  /*01a0*/  FSETP.NEU.AND P0, PT, R4, +INF , PT ;  /* 0x7f8000000400780b */ /* 0x000fda0003f0d000 */
[----:B------:R-:W-:Y:S01]  /*01b0*/  @!P0 FMUL.FTZ R2, RZ, R8 ;  /* 0x00000008ff028220 */ /* 0x000fe20000410000 */
[----:B------:R-:W-:Y:S01]  /*01c0*/  @!P0 IMAD.MOV.U32 R0, RZ, RZ, RZ ;  /* 0x000000ffff008224 */ /* 0x000fe200078e00ff */
[----:B------:R-:W-:Y:S06]  /*01d0*/  @!P0 BRA `(.L_x_3) ;  /* 0x0000000000e08947 */ /* 0x000fec0003800000 */
[----:B------:R-:W-:Y:S01]  /*01e0*/  SHF.R.U32.HI R14, RZ, 0x17, R8 ;  /* 0x00000017ff0e7819 */ /* 0x000fe20000011608 */
[----:B------:R-:W-:Y:S01]  /*01f0*/  IMAD.SHL.U32 R3, R8, 0x100, RZ ;  /* 0x0000010008037824 */ /* 0x000fe200078e00ff */
[----:B------:R-:W-:Y:S01]  /*0200*/  HFMA2.MMA R11, -RZ, RZ, 0, 0 ;  /* 0x00000000ff0b7435 */ /* 0x000fe200000001ff */
[----:B------:R-:W-:Y:S01]  /*0210*/  IMAD.MOV.U32 R0, RZ, RZ, RZ ;  /* 0x000000ffff007224 */ /* 0x000fe200078e00ff */
[----:B------:R-:W-:Y:S01]  /*0220*/  LOP3.LUT R2, R14, 0xe0, RZ, 0xc0, !PT ;  /* 0x000000e00e027812 */ /* 0x000fe200078ec0ff */
[----:B------:R-:W-:Y:S01]  /*0230*/  IMAD.MOV.U32 R5, RZ, RZ, RZ ;  /* 0x000000ffff057224 */ /* 0x000fe200078e00ff */
[----:B------:R-:W-:Y:S01]  /*0240*/  LOP3.LUT R3, R3, 0x80000000, RZ, 0xfc, !PT ;  /* 0x8000000003037812 */ /* 0x000fe200078efcff */
[----:B------:R-:W-:Y:S02]  /*0250*/  ULDC.64 UR6, c[0x4][0x8] ;  /* 0x0100020000067ab9 */ /* 0x000fe40000000a00 */
[----:B------:R-:W-:Y:S02]  /*0260*/  VIADD R4, R2, 0xffffff80 ;  /* 0xffffff8002047836 */ /* 0x000fe40000000000 */
[----:B------:R-:W-:-:S03]  /*0270*/  IMAD.MOV.U32 R2, RZ, RZ, R1 ;  /* 0x000000ffff027224 */ /* 0x000fc600078e0001 */
[----:B------:R-:W-:-:S07]  /*0280*/  SHF.R.U32.HI R4, RZ, 0x5, R4 ;  /* 0x00000005ff047819 */ /* 0x000fce0000011604 */
.L_x_4:
[----:B------:R-:W-:-:S04]  /*0290*/  IADD3 R12, P0, R5, UR6, RZ ;  /* 0x00000006050c7c10 */ /* 0x000fc8000ff1e0ff */
[----:B------:R-:W-:-:S06]  /*02a0*/  IADD3.X R13, R11, UR7, RZ, P0, !PT ;  /* 0x000000070b0d7c10 */ /* 0x000fcc00087fe4ff */
[----:B------:R-:W2:Y:S01]  /*02b0*/  LDG.E.CONSTANT R13, desc[UR4][R12.64] ;  /* 0x000000040c0d7981 */ /* 0x000ea2000c1e9900 */
[----:B------:R-:W-:Y:S01]  /*02c0*/  IADD3 R5, P2, R5, 0x4, RZ ;  /* 0x0000000405057810 */ /* 0x000fe20007f5e0ff */
[----:B------:R-:W-:Y:S02]  /*02d0*/  IMAD.MOV.U32 R6, RZ, RZ, R0 ;  /* 0x000000ffff067224 */ /* 0x000fe400078e0000 */
[----:B------:R-:W-:Y:S01]  /*02e0*/  IMAD.MOV.U32 R7, RZ, RZ, RZ ;  /* 0x000000ffff077224 */ /* 0x000fe200078e00ff */
[----:B------:R-:W-:Y:S01]  /*02f0*/  ISETP.NE.U32.AND P0, PT, R5, 0x18, PT ;  /* 0x000000180500780c */ /* 0x000fe20003f05070 */
[----:B------:R-:W-:-:S05]  /*0300*/  IMAD.X R11, RZ, RZ, R11, P2 ;  /* 0x000000ffff0b7224 */ /* 0x000fca00010e060b */
[----:B------:R-:W-:Y:S01]  /*0310*/  ISETP.NE.AND.EX P0, PT, R11, RZ, PT, P0 ;  /* 0x000000ff0b00720c */ /* 0x000fe20003f05300 */
[----:B--2---:R-:W-:-:S04]  /*0320*/  IMAD.WIDE.U32 R6, R3, R13, R6 ;  /* 0x0000000d03067225 */ /* 0x004fc800078e0006 */
[----:B------:R-:W-:Y:S01]  /*0330*/  IMAD.MOV.U32 R0, RZ, RZ, R7 ;  /* 0x000000ffff007224 */ /* 0x000fe200078e0007 */
[----:B------:R0:W-:Y:S02]  /*0340*/  STL [R2], R6 ;  /* 0x0000000602007387 */ /* 0x0001e40000100800 */
[----:B0-----:R-:W-:-:S05]  /*0350*/  VIADD R2, R2, 0x4 ;  /* 0x0000000402027836 */ /* 0x001fca0000000000 */
[----:B------:R-:W-:Y:S05]  /*0360*/  @P0 BRA `(.L_x_4) ;  /* 0xfffffffc00c80947 */ /* 0x000fea000383ffff */
[----:B------:R-:W-:Y:S01]  /*0370*/  LOP3.LUT P0, R6, R14, 0x1f, RZ, 0xc0, !PT ;  /* 0x0000001f0e067812 */ /* 0x000fe2000780c0ff */
[----:B------:R-:W-:Y:S01]  /*0380*/  IMAD R12, R4, -0x4, R1 ;  /* 0xfffffffc040c7824 */ /* 0x000fe200078e0201 */
[----:B------:R0:W-:Y:S04]  /*0390*/  STL [R1+0x18], R0 ;  /* 0x0000180001007387 */ /* 0x0001e80000100800 */
[----:B------:R-:W2:Y:S04]  /*03a0*/  LDL R2, [R12+0x18] ;  /* 0x000018000c027983 */ /* 0x000ea80000100800 */
[----:B------:R-:W3:Y:S04]  /*03b0*/  LDL R3, [R12+0x14] ;  /* 0x000014000c037983 */ /* 0x000ee80000100800 */
[----:B------:R-:W4:Y:S01]  /*03c0*/  @P0 LDL R7, [R12+0x10] ;  /* 0x000010000c070983 */ /* 0x000f220000100800 */
[----:B------:R-:W-:Y:S01]  /*03d0*/  @P0 IADD3 R4, -R6, 0x20, RZ ;  /* 0x0000002006040810 */ /* 0x000fe20007ffe1ff */
[----:B------:R-:W-:Y:S01]  /*03e0*/  UMOV UR6, 0x54442d19 ;  /* 0x54442d1900067882 */ /* 0x000fe20000000000 */
[----:B------:R-:W-:Y:S01]  /*03f0*/  UMOV UR7, 0x3bf921fb ;  /* 0x3bf921fb00077882 */ /* 0x000fe20000000000 */
[----:B--2---:R-:W-:-:S02]  /*0400*/  @P0 SHF.L.U32 R5, R2, R6, RZ ;  /* 0x0000000602050219 */ /* 0x004fc400000006ff */
[----:B---3--:R-:W-:Y:S02]  /*0410*/  @P0 SHF.L.U32 R6, R3, R6, RZ ;  /* 0x0000000603060219 */ /* 0x008fe400000006ff */
[-C--:B----4-:R-:W-:Y:S02]  /*0420*/  @P0 SHF.R.U32.HI R7, RZ, R4.reuse, R7 ;  /* 0x00000004ff070219 */ /* 0x090fe40000011607 */
[----:B------:R-:W-:-:S03]  /*0430*/  @P0 SHF.R.U32.HI R4, RZ, R4, R3 ;  /* 0x00000004ff040219 */ /* 0x000fc60000011603 */
[----:B------:R-:W-:Y:S01]  /*0440*/  @P0 IMAD.IADD R3, R6, 0x1, R7 ;  /* 0x0000000106030824 */ /* 0x000fe200078e0207 */
[----:B------:R-:W-:-:S04]  /*0450*/  @P0 IADD3 R2, R5, R4, RZ ;  /* 0x0000000405020210 */ /* 0x000fc80007ffe0ff */
[C---:B------:R-:W-:Y:S01]  /*0460*/  SHF.L.W.U32.HI R11, R3.reuse, 0x2, R2 ;  /* 0x00000002030b7819 */ /* 0x040fe20000010e02 */
[----:B------:R-:W-:-:S03]  /*0470*/  IMAD.SHL.U32 R3, R3, 0x4, RZ ;  /* 0x0000000403037824 */ /* 0x000fc600078e00ff */
[----:B0-----:R-:W-:-:S04]  /*0480*/  SHF.R.S32.HI R0, RZ, 0x1f, R11 ;  /* 0x0000001fff007819 */ /* 0x001fc8000001140b */
[C---:B------:R-:W-:Y:S02]  /*0490*/  LOP3.LUT R6, R0.reuse, R3, RZ, 0x3c, !PT ;  /* 0x0000000300067212 */ /* 0x040fe400078e3cff */
[----:B------:R-:W-:-:S04]  /*04a0*/  LOP3.LUT R7, R0, R11, RZ, 0x3c, !PT ;  /* 0x0000000b00077212 */ /* 0x000fc800078e3cff */
[----:B------:R-:W0:Y:S01]  /*04b0*/  I2F.F64.S64 R4, R6 ;  /* 0x0000000600047312 */ /* 0x000e220000301c00 */
[----:B------:R-:W-:Y:S02]  /*04c0*/  ISETP.GE.AND P0, PT, R8, RZ, PT ;  /* 0x000000ff0800720c */ /* 0x000fe40003f06270 */
[----:B------:R-:W-:Y:S01]  /*04d0*/  SHF.R.U32.HI R0, RZ, 0x1e, R2 ;  /* 0x0000001eff007819 */ /* 0x000fe20000011602 */
[----:B0-----:R-:W-:-:S03]  /*04e0*/  DMUL R4, R4, UR6 ;  /* 0x0000000604047c28 */ /* 0x001fc60008000000 */
[C---:B------:R-:W-:Y:S02]  /*04f0*/  LEA.HI R0, R11.reuse, R0, RZ, 0x1 ;  /* 0x000000000b007211 */ /* 0x040fe400078f08ff */
[----:B------:R-:W-:-:S05]  /*0500*/  LOP3.LUT R8, R11, R8, RZ, 0x3c, !PT ;  /* 0x000000080b087212 */ /* 0x000fca00078e3cff */
[----:B------:R-:W0:Y:S01]  /*0510*/  F2F.F32.F64 R4, R4 ;  /* 0x0000000400047310 */ /* 0x000e220000301000 */
[----:B------:R-:W-:Y:S01]  /*0520*/  IMAD.MOV R2, RZ, RZ, -R0 ;  /* 0x000000ffff027224 */ /* 0x000fe200078e0a00 */
[----:B------:R-:W-:-:S03]  /*0530*/  ISETP.GE.AND P2, PT, R8, RZ, PT ;  /* 0x000000ff0800720c */ /* 0x000fc60003f46270 */
[----:B------:R-:W-:Y:S01]  /*0540*/  @!P0 IMAD.MOV.U32 R0, RZ, RZ, R2 ;  /* 0x000000ffff008224 */ /* 0x000fe200078e0002 */
[----:B0-----:R-:W-:-:S09]  /*0550*/  FSEL R2, -R4, R4, !P2 ;  /* 0x0000000404027208 */ /* 0x001fd20005000100 */
.L_x_3:
[----:B------:R-:W-:Y:S05]  /*0560*/  BSYNC B0 ;  /* 0x0000000000007941 */ /* 0x000fea0003800000 */
.L_x_2:
[----:B------:R-:W-:Y:S01]  /*0570*/  LOP3.LUT R3, R0, 0x1, RZ, 0xc0, !PT ;  /* 0x0000000100037812 */ /* 0x000fe200078ec0ff */
[----:B------:R-:W-:Y:S01]  /*0580*/  FMUL R6, R9, 0.63661974668502807617 ;  /* 0x3f22f98309067820 */ /* 0x000fe20000400000 */
[----:B------:R-:W-:Y:S01]  /*0590*/  FMUL.FTZ R12, R2, R2 ;  /* 0x00000002020c7220 */ /* 0x000fe20000410000 */
[----:B------:R-:W-:Y:S01]  /*05a0*/  IMAD.MOV.U32 R4, RZ, RZ, 0x3c0885e4 ;  /* 0x3c0885e4ff047424 */ /* 0x000fe200078e00ff */
[----:B------:R-:W-:Y:S01]  /*05b0*/  ISETP.NE.U32.AND P2, PT, R3, 0x1, PT ;  /* 0x000000010300780c */ /* 0x000fe20003f45070 */
[----:B------:R0:W1:Y:S01]  /*05c0*/  F2I.FTZ.NTZ R8, R6 ;  /* 0x0000000600087305 */ /* 0x0000620000213100 */
[----:B------:R-:W-:Y:S01]  /*05d0*/  IMAD.MOV.U32 R3, RZ, RZ, -0x46b2bead ;  /* 0xb94d4153ff037424 */ /* 0x000fe200078e00ff */
[----:B------:R-:W-:Y:S01]  /*05e0*/  LOP3.LUT P0, RZ, R0, 0x2, RZ, 0xc0, !PT ;  /* 0x0000000200ff7812 */ /* 0x000fe2000780c0ff */
[----:B------:R-:W-:Y:S01]  /*05f0*/  BSSY B0, `(.L_x_5) ;  /* 0x000004f000007945 */ /* 0x000fe20003800000 */
[----:B------:R-:W-:Y:S01]  /*0600*/  FSEL R2, R2, 1, P2 ;  /* 0x3f80000002027808 */ /* 0x000fe20001000000 */
[----:B0-----:R-:W-:-:S04]  /*0610*/  FADD.FTZ R6, |R9|, -RZ ;  /* 0x800000ff09067221 */ /* 0x001fc80000010200 */
[----:B------:R-:W-:-:S03]  /*0620*/  FFMA.FTZ R7, R12, R2, RZ ;  /* 0x000000020c077223 */ /* 0x000fc600000100ff */
[----:B------:R-:W-:Y:S01]  /*0630*/  @!P2 MOV R5, 0x37cbac00 ;  /* 0x37cbac000005a802 */ /* 0x000fe20000000f00 */
[----:B------:R-:W-:Y:S01]  /*0640*/  @!P2 IMAD.MOV.U32 R4, RZ, RZ, 0x3d2aaabb ;  /* 0x3d2aaabbff04a424 */ /* 0x000fe200078e00ff */
[----:B-1----:R-:W-:-:S03]  /*0650*/  I2FP.F32.S32 R0, R8 ;  /* 0x0000000800007245 */ /* 0x002fc60000201400 */
[----:B------:R-:W-:Y:S01]  /*0660*/  @!P2 FFMA.FTZ R3, R12, R5, -0.0013887860113754868507 ;  /* 0xbab607ed0c03a423 */ /* 0x000fe20000010005 */
[----:B------:R-:W-:Y:S02]  /*0670*/  IMAD.MOV.U32 R5, RZ, RZ, -0x41d55558 ;  /* 0xbe2aaaa8ff057424 */ /* 0x000fe400078e00ff */
[----:B------:R-:W-:Y:S01]  /*0680*/  @!P2 IMAD.MOV.U32 R5, RZ, RZ, -0x41000001 ;  /* 0xbeffffffff05a424 */ /* 0x000fe200078e00ff */
[----:B------:R-:W-:Y:S01]  /*0690*/  FSETP.GE.AND P2, PT, R6, 105615, PT ;  /* 0x47ce47800600780b */ /* 0x000fe20003f46000 */
[----:B------:R-:W-:Y:S01]  /*06a0*/  FFMA.FTZ R4, R12, R3, R4 ;  /* 0x000000030c047223 */ /* 0x000fe20000010004 */
[----:B------:R-:W-:-:S03]  /*06b0*/  FFMA.FTZ R3, R0, -1.5707962512969970703, R9 ;  /* 0xbfc90fda00037823 */ /* 0x000fc60000010009 */
[----:B------:R-:W-:Y:S01]  /*06c0*/  FFMA.FTZ R5, R12, R4, R5 ;  /* 0x000000040c057223 */ /* 0x000fe20000010005 */
[----:B------:R-:W-:-:S03]  /*06d0*/  FFMA.FTZ R3, R0, -7.5497894158615963534e-08, R3 ;  /* 0xb3a2216800037823 */ /* 0x000fc60000010003 */
[----:B------:R-:W-:Y:S01]  /*06e0*/  FFMA.FTZ R2, R7, R5, R2 ;  /* 0x0000000507027223 */ /* 0x000fe20000010002 */
[----:B------:R-:W-:-:S03]  /*06f0*/  FFMA.FTZ R3, R0, -5.3903029534742383927e-15, R3 ;  /* 0xa7c234c500037823 */ /* 0x000fc60000010003 */
[----:B------:R-:W-:Y:S01]  /*0700*/  @P0 FFMA.FTZ R2, R2, -1, RZ ;  /* 0xbf80000002020823 */ /* 0x000fe200000100ff */
        /* <DEDUP_REMOVED lines=16> */
.L_x_7:
        /* <DEDUP_REMOVED lines=9> */
[----:B--2---:R-:W-:-:S05]  /*08a0*/  IMAD.WIDE.U32 R6, R5, R13, R6 ;  /* 0x0000000d05067225 */ /* 0x004fca00078e0006 */
[----:B------:R0:W-:Y:S01]  /*08b0*/  STL [R3], R6 ;  /* 0x0000000603007387 */ /* 0x0001e20000100800 */
[----:B------:R-:W-:Y:S01]  /*08c0*/  MOV R0, R7 ;  /* 0x0000000700007202 */ /* 0x000fe20000000f00 */
        /* <DEDUP_REMOVED lines=15> */
[----:B------:R-:W-:Y:S02]  /*09c0*/  @P0 IMAD.IADD R4, R7, 0x1, R8 ;  /* 0x0000000107040824 */ /* 0x000fe400078e0208 */
[----:B------:R-:W-:-:S05]  /*09d0*/  @P0 IMAD.IADD R3, R6, 0x1, R5 ;  /* 0x0000000106030824 */ /* 0x000fca00078e0205 */
[C---:B------:R-:W-:Y:S01]  /*09e0*/  SHF.L.W.U32.HI R8, R4.reuse, 0x2, R3 ;  /* 0x0000000204087819 */ /* 0x040fe20000010e03 */
[----:B------:R-:W-:-:S03]  /*09f0*/  IMAD.SHL.U32 R4, R4, 0x4, RZ ;  /* 0x0000000404047824 */ /* 0x000fc600078e00ff */
[----:B------:R-:W-:-:S04]  /*0a00*/  SHF.R.S32.HI R5, RZ, 0x1f, R8 ;  /* 0x0000001fff057819 */ /* 0x000fc80000011408 */
[C---:B------:R-:W-:Y:S02]  /*0a10*/  LOP3.LUT R6, R5.reuse, R4, RZ, 0x3c, !PT ;  /* 0x0000000405067212 */ /* 0x040fe400078e3cff */
[----:B------:R-:W-:-:S04]  /*0a20*/  LOP3.LUT R7, R5, R8, RZ, 0x3c, !PT ;  /* 0x0000000805077212 */ /* 0x000fc800078e3cff */
[----:B------:R-:W1:Y:S01]  /*0a30*/  I2F.F64.S64 R4, R6 ;  /* 0x0000000600047312 */ /* 0x000e620000301c00 */
[----:B------:R-:W-:Y:S02]  /*0a40*/  ISETP.GE.AND P0, PT, R9, RZ, PT ;  /* 0x000000ff0900720c */ /* 0x000fe40003f06270 */
[----:B------:R-:W-:Y:S01]  /*0a50*/  SHF.R.U32.HI R3, RZ, 0x1e, R3 ;  /* 0x0000001eff037819 */ /* 0x000fe20000011603 */
[----:B-1----:R-:W-:Y:S01]  /*0a60*/  DMUL R4, R4, UR6 ;  /* 0x0000000604047c28 */ /* 0x002fe20008000000 */
[C---:B------:R-:W-:Y:S02]  /*0a70*/  LOP3.LUT R9, R8.reuse, R9, RZ, 0x3c, !PT ;  /* 0x0000000908097212 */ /* 0x040fe400078e3cff */
[----:B------:R-:W-:-:S07]  /*0a80*/  LEA.HI R8, R8, R3, RZ, 0x1 ;  /* 0x0000000308087211 */ /* 0x000fce00078f08ff */
[----:B------:R-:W1:Y:S01]  /*0a90*/  F2F.F32.F64 R4, R4 ;  /* 0x0000000400047310 */ /* 0x000e620000301000 */
[----:B------:R-:W-:Y:S01]  /*0aa0*/  ISETP.GE.AND P2, PT, R9, RZ, PT ;  /* 0x000000ff0900720c */ /* 0x000fe20003f46270 */
[----:B0-----:R-:W-:-:S04]  /*0ab0*/  IMAD.MOV R0, RZ, RZ, -R8 ;  /* 0x000000ffff007224 */ /* 0x001fc800078e0a08 */
[----:B------:R-:W-:Y:S01]  /*0ac0*/  @!P0 IMAD.MOV.U32 R8, RZ, RZ, R0 ;  /* 0x000000ffff088224 */ /* 0x000fe200078e0000 */
[----:B-1----:R-:W-:-:S07]  /*0ad0*/  FSEL R3, -R4, R4, !P2 ;  /* 0x0000000404037208 */ /* 0x002fce0005000100 */
.L_x_6:
[----:B------:R-:W-:Y:S05]  /*0ae0*/  BSYNC B0 ;  /* 0x0000000000007941 */ /* 0x000fea0003800000 */
.L_x_5:
[C---:B------:R-:W-:Y:S01]  /*0af0*/  LOP3.LUT R0, R8.reuse, 0x1, RZ, 0xc0, !PT ;  /* 0x0000000108007812 */ /* 0x040fe200078ec0ff */
[C---:B------:R-:W-:Y:S01]  /*0b00*/  FMUL.FTZ R6, R3.reuse, R3 ;  /* 0x0000000303067220 */ /* 0x040fe20000410000 */
[----:B------:R-:W-:Y:S01]  /*0b10*/  IMAD.MOV.U32 R5, RZ, RZ, 0x3c0885e4 ;  /* 0x3c0885e4ff057424 */ /* 0x000fe200078e00ff */
[----:B------:R-:W-:Y:S01]  /*0b20*/  LOP3.LUT P0, RZ, R8, 0x2, RZ, 0xc0, !PT ;  /* 0x0000000208ff7812 */ /* 0x000fe2000780c0ff */
[----:B------:R-:W-:Y:S01]  /*0b30*/  IMAD.MOV.U32 R4, RZ, RZ, -0x41d55558 ;  /* 0xbe2aaaa8ff047424 */ /* 0x000fe200078e00ff */
[----:B------:R-:W-:Y:S01]  /*0b40*/  ISETP.NE.U32.AND P2, PT, R0, 0x1, PT ;  /* 0x000000010000780c */ /* 0x000fe20003f45070 */
[----:B------:R-:W-:Y:S01]  /*0b50*/  ULDC.64 UR6, c[0x0][0x218] ;  /* 0x0000860000067ab9 */ /* 0x000fe20000000a00 */
[----:B------:R-:W-:Y:S02]  /*0b60*/  MOV R0, 0xb94d4153 ;  /* 0xb94d415300007802 */ /* 0x000fe40000000f00 */
[----:B------:R-:W-:-:S05]  /*0b70*/  FSEL R3, R3, 1, P2 ;  /* 0x3f80000003037808 */ /* 0x000fca0001000000 */
[----:B------:R-:W-:-:S04]  /*0b80*/  FFMA.FTZ R8, R6, R3, RZ ;  /* 0x0000000306087223 */ /* 0x000fc800000100ff */
[----:B------:R-:W-:Y:S02]  /*0b90*/  @!P2 IMAD.MOV.U32 R7, RZ, RZ, 0x37cbac00 ;  /* 0x37cbac00ff07a424 */ /* 0x000fe400078e00ff */
[----:B------:R-:W-:Y:S02]  /*0ba0*/  @!P2 IMAD.MOV.U32 R5, RZ, RZ, 0x3d2aaabb ;  /* 0x3d2aaabbff05a424 */ /* 0x000fe400078e00ff */
[----:B------:R-:W-:Y:S01]  /*0bb0*/  @!P2 FFMA.FTZ R0, R6, R7, -0.0013887860113754868507 ;  /* 0xbab607ed0600a423 */ /* 0x000fe20000010007 */
[----:B------:R-:W-:-:S03]  /*0bc0*/  @!P2 IMAD.MOV.U32 R4, RZ, RZ, -0x41000001 ;  /* 0xbeffffffff04a424 */ /* 0x000fc600078e00ff */
[----:B------:R-:W-:-:S04]  /*0bd0*/  FFMA.FTZ R5, R6, R0, R5 ;  /* 0x0000000006057223 */ /* 0x000fc80000010005 */
[----:B------:R-:W-:Y:S01]  /*0be0*/  FFMA.FTZ R0, R6, R5, R4 ;  /* 0x0000000506007223 */ /* 0x000fe20000010004 */
[----:B------:R-:W-:Y:S02]  /*0bf0*/  SHF.R.S32.HI R5, RZ, 0x1f, R10 ;  /* 0x0000001fff057819 */ /* 0x000fe4000001140a */
[----:B------:R-:W-:Y:S01]  /*0c00*/  LEA R4, P2, R10, UR6, 0x2 ;  /* 0x000000060a047c11 */ /* 0x000fe2000f8410ff */
[----:B------:R-:W-:-:S03]  /*0c10*/  FFMA.FTZ R3, R8, R0, R3 ;  /* 0x0000000008037223 */ /* 0x000fc60000010003 */
[----:B------:R-:W-:Y:S01]  /*0c20*/  LEA.HI.X R5, R10, UR7, R5, 0x2, P2 ;  /* 0x000000070a057c11 */ /* 0x000fe200090f1405 */
[----:B------:R-:W-:Y:S01]  /*0c30*/  @P0 FFMA.FTZ R3, R3, -1, RZ ;  /* 0xbf80000003030823 */ /* 0x000fe200000100ff */
[----:B------:R-:W-:Y:S07]  /*0c40*/  @P1 EXIT ;  /* 0x000000000000194d */ /* 0x000fee0003800000 */
[----:B------:R-:W-:Y:S01]  /*0c50*/  STG.E.64 desc[UR4][R4.64], R2 ;  /* 0x0000000204007986 */ /* 0x000fe2000c101b04 */
[----:B------:R-:W-:Y:S05]  /*0c60*/  EXIT ;  /* 0x000000000000794d */ /* 0x000fea0003800000 */
.L_x_8:
[----:B------:R-:W-:-:S00]  /*0c70*/  BRA `(.L_x_8) ;  /* 0xfffffffc00fc7947 */ /* 0x000fc0000383ffff */
[----:B------:R-:W-:-:S00]  /*0c80*/  NOP ;  /* 0x0000000000007918 */ /* 0x000fc00000000000 */
[----:B------:R-:W-:-:S00]  /*0c90*/  NOP ;  /* 0x0000000000007918 */ /* 0x000fc00000000000 */
[----:B------:R-:W-:-:S00]  /*0ca0*/  NOP ;  /* 0x0000000000007918 */ /* 0x000fc00000000000 */
[----:B------:R-:W-:-:S00]  /*0cb0*/  NOP ;  /* 0x0000000000007918 */ /* 0x000fc00000000000 */
[----:B------:R-:W-:-:S00]  /*0cc0*/  NOP ;  /* 0x0000000000007918 */ /* 0x000fc00000000000 */
[----:B------:R-:W-:-:S00]  /*0cd0*/  NOP ;  /* 0x0000000000007918 */ /* 0x000fc00000000000 */
[----:B------:R-:W-:-:S00]  /*0ce0*/  NOP ;  /* 0x0000000000007918 */ /* 0x000fc00000000000 */
[----:B------:R-:W-:-:S00]  /*0cf0*/  NOP ;  /* 0x0000000000007918 */ /* 0x000fc00000000000 */
.L_x_9:


//--------------------- .nv.global.init           --------------------------
	.section	.nv.global.init,"aw",@progbits
	.align	4
.nv.global.init:
	.type		__cudart_i2opi_f,@object
	.size		__cudart_i2opi_f,(_$_str - __cudart_i2opi_f)
__cudart_i2opi_f:
        /*0000*/ 	.byte	0x41, 0x90, 0x43, 0x3c, 0x99, 0x95, 0x62, 0xdb, 0xc0, 0xdd, 0x34, 0xf5, 0xd1, 0x57, 0x27, 0xfc
        /*0010*/ 	.byte	0x29, 0x15, 0x44, 0x4e, 0x6e, 0x83, 0xf9, 0xa2
	.type		_$_str,@object
	.size		_$_str,(.L_0 - _$_str)
_$_str:
        /*0018*/ 	.byte	0x5f, 0x5f, 0x43, 0x55, 0x44, 0x41, 0x5f, 0x46, 0x54, 0x5a, 0x00
.L_0:


//--------------------- .nv.constant0.triton_poi_fused_sin_0 --------------------------
	.section	.nv.constant0.triton_poi_fused_sin_0,"a",@progbits
	.sectionflags	@""
	.align	4
.nv.constant0.triton_poi_fused_sin_0:
	.zero		548
